//
// Generated by NVIDIA NVVM Compiler
//
// Compiler Build ID: CL-36424714
// Cuda compilation tools, release 13.0, V13.0.88
// Based on NVVM 20.0.0
//

.version 9.0
.target sm_100
.address_size 64

	// .globl	_Z26computeExponentialIntegralPfS_i

.visible .entry _Z26computeExponentialIntegralPfS_i(
	.param .u64 .ptr .align 1 _Z26computeExponentialIntegralPfS_i_param_0,
	.param .u64 .ptr .align 1 _Z26computeExponentialIntegralPfS_i_param_1,
	.param .u32 _Z26computeExponentialIntegralPfS_i_param_2
)
{
	.reg .pred 	%p<5>;
	.reg .b32 	%r<21>;
	.reg .b32 	%f<5>;
	.reg .b64 	%rd<9>;
	.reg .b64 	%fd<27>;

	ld.param.u64 	%rd1, [_Z26computeExponentialIntegralPfS_i_param_0];
	ld.param.u64 	%rd2, [_Z26computeExponentialIntegralPfS_i_param_1];
	ld.param.u32 	%r5, [_Z26computeExponentialIntegralPfS_i_param_2];
	mov.u32 	%r6, %ctaid.x;
	mov.u32 	%r7, %ntid.x;
	mov.u32 	%r8, %tid.x;
	mad.lo.s32 	%r1, %r6, %r7, %r8;
	setp.ge.s32 	%p1, %r1, %r5;
	@%p1 bra 	$L__BB0_5;
	cvta.to.global.u64 	%rd3, %rd1;
	mul.wide.s32 	%rd4, %r1, 4;
	add.s64 	%rd5, %rd3, %rd4;
	ld.global.f32 	%f1, [%rd5];
	cvt.f64.f32 	%fd1, %f1;
	fma.rn.f64 	%fd6, %fd1, 0d3FF71547652B82FE, 0d4338000000000000;
	{
	.reg .b32 %temp; 
	mov.b64 	{%r2, %temp}, %fd6;
	}
	mov.f64 	%fd7, 0dC338000000000000;
	add.rn.f64 	%fd8, %fd6, %fd7;
	fma.rn.f64 	%fd9, %fd8, 0dBFE62E42FEFA39EF, %fd1;
	fma.rn.f64 	%fd10, %fd8, 0dBC7ABC9E3B39803F, %fd9;
	fma.rn.f64 	%fd11, %fd10, 0d3E5ADE1569CE2BDF, 0d3E928AF3FCA213EA;
	fma.rn.f64 	%fd12, %fd11, %fd10, 0d3EC71DEE62401315;
	fma.rn.f64 	%fd13, %fd12, %fd10, 0d3EFA01997C89EB71;
	fma.rn.f64 	%fd14, %fd13, %fd10, 0d3F2A01A014761F65;
	fma.rn.f64 	%fd15, %fd14, %fd10, 0d3F56C16C1852B7AF;
	fma.rn.f64 	%fd16, %fd15, %fd10, 0d3F81111111122322;
	fma.rn.f64 	%fd17, %fd16, %fd10, 0d3FA55555555502A1;
	fma.rn.f64 	%fd18, %fd17, %fd10, 0d3FC5555555555511;
	fma.rn.f64 	%fd19, %fd18, %fd10, 0d3FE000000000000B;
	fma.rn.f64 	%fd20, %fd19, %fd10, 0d3FF0000000000000;
	fma.rn.f64 	%fd21, %fd20, %fd10, 0d3FF0000000000000;
	{
	.reg .b32 %temp; 
	mov.b64 	{%r3, %temp}, %fd21;
	}
	{
	.reg .b32 %temp; 
	mov.b64 	{%temp, %r4}, %fd21;
	}
	shl.b32 	%r9, %r2, 20;
	add.s32 	%r10, %r9, %r4;
	mov.b64 	%fd26, {%r3, %r10};
	{
	.reg .b32 %temp; 
	mov.b64 	{%temp, %r11}, %fd1;
	}
	mov.b32 	%f3, %r11;
	abs.f32 	%f2, %f3;
	setp.lt.f32 	%p2, %f2, 0f4086232B;
	@%p2 bra 	$L__BB0_4;
	setp.lt.f32 	%p3, %f1, 0f00000000;
	add.f64 	%fd22, %fd1, 0d7FF0000000000000;
	selp.f64 	%fd26, 0d0000000000000000, %fd22, %p3;
	setp.geu.f32 	%p4, %f2, 0f40874800;
	@%p4 bra 	$L__BB0_4;
	shr.u32 	%r12, %r2, 31;
	add.s32 	%r13, %r2, %r12;
	shr.s32 	%r14, %r13, 1;
	shl.b32 	%r15, %r14, 20;
	add.s32 	%r16, %r4, %r15;
	mov.b64 	%fd23, {%r3, %r16};
	sub.s32 	%r17, %r2, %r14;
	shl.b32 	%r18, %r17, 20;
	add.s32 	%r19, %r18, 1072693248;
	mov.b32 	%r20, 0;
	mov.b64 	%fd24, {%r20, %r19};
	mul.f64 	%fd26, %fd24, %fd23;
$L__BB0_4:
	div.rn.f64 	%fd25, %fd26, %fd1;
	cvt.rn.f32.f64 	%f4, %fd25;
	cvta.to.global.u64 	%rd6, %rd2;
	add.s64 	%rd8, %rd6, %rd4;
	st.global.f32 	[%rd8], %f4;
$L__BB0_5:
	ret;

}


// ===== COMPILED SASS (sm_100) =====

	.target	sm_100

	.elftype	@"ET_EXEC"


//--------------------- .note.nv.tkinfo           --------------------------
	.section	.note.nv.tkinfo,"",@"SHT_NOTE"
	.sectionflags	@"SHF_NOTE_NV_TKINFO"
	.tkinfo
        /*0018*/ 	.word	0x00000002
        /*0030*/ 	.string	""
        /*0030*/ 	.string	"ptxas"
        /*0030*/ 	.string	"Cuda compilation tools, release 13.0, V13.0.88"
        /*0030*/ 	.string	"Build cuda_13.0.r13.0/compiler.36424714_0"
        /*0030*/ 	.string	"-arch sm_100 -m 64 "



//--------------------- .note.nv.cuinfo           --------------------------
	.section	.note.nv.cuinfo,"",@"SHT_NOTE"
	.sectionflags	@"SHF_NOTE_NV_CUINFO"
        /*0018*/ 	.short	0x0002
        /*001a*/ 	.short	0x0064
        /*001c*/ 	.short	0x0082
	.zero		2


//--------------------- .nv.info                  --------------------------
	.section	.nv.info,"",@"SHT_CUDA_INFO"
	.align	4


	//----- nvinfo : EIATTR_REGCOUNT
	.align		4
        /*0000*/ 	.byte	0x04, 0x2f
        /*0002*/ 	.short	(.L_1 - .L_0)
	.align		4
.L_0:
        /*0004*/ 	.word	index@(_Z26computeExponentialIntegralPfS_i)
        /*0008*/ 	.word	0x00000019


	//----- nvinfo : EIATTR_FRAME_SIZE
	.align		4
.L_1:
        /*000c*/ 	.byte	0x04, 0x11
        /*000e*/ 	.short	(.L_3 - .L_2)
	.align		4
.L_2:
        /*0010*/ 	.word	index@($__internal_0_$__cuda_sm20_div_rn_f64_full)
        /*0014*/ 	.word	0x00000000


	//----- nvinfo : EIATTR_FRAME_SIZE
	.align		4
.L_3:
        /*0018*/ 	.byte	0x04, 0x11
        /*001a*/ 	.short	(.L_5 - .L_4)
	.align		4
.L_4:
        /*001c*/ 	.word	index@(_Z26computeExponentialIntegralPfS_i)
        /*0020*/ 	.word	0x00000000


	//----- nvinfo : EIATTR_MIN_STACK_SIZE
	.align		4
.L_5:
        /*0024*/ 	.byte	0x04, 0x12
        /*0026*/ 	.short	(.L_7 - .L_6)
	.align		4
.L_6:
        /*0028*/ 	.word	index@(_Z26computeExponentialIntegralPfS_i)
        /*002c*/ 	.word	0x00000000
.L_7:


//--------------------- .nv.compat                --------------------------
	.section	.nv.compat,"",@"SHT_CUDA_COMPAT_INFO"
	.align	4
        /*0000*/ 	.byte	0x02, 0x09, 0x00, 0x00, 0x02, 0x02, 0x01, 0x00, 0x02, 0x05, 0x05, 0x00, 0x03, 0x07, 0x01, 0x01
        /*0010*/ 	.byte	0x02, 0x03, 0x00, 0x00, 0x02, 0x06, 0x01, 0x00, 0x04, 0x0b, 0x08, 0x00, 0x01, 0x00, 0x00, 0x00
        /*0020*/ 	.byte	0x00, 0x00, 0x00, 0x00


//--------------------- .nv.info._Z26computeExponentialIntegralPfS_i --------------------------
	.section	.nv.info._Z26computeExponentialIntegralPfS_i,"",@"SHT_CUDA_INFO"
	.sectionflags	@""
	.align	4


	//----- nvinfo : EIATTR_CUDA_API_VERSION
	.align		4
        /*0000*/ 	.byte	0x04, 0x37
        /*0002*/ 	.short	(.L_9 - .L_8)
.L_8:
        /*0004*/ 	.word	0x00000082


	//----- nvinfo : EIATTR_KPARAM_INFO
	.align		4
.L_9:
        /*0008*/ 	.byte	0x04, 0x17
        /*000a*/ 	.short	(.L_11 - .L_10)
.L_10:
        /*000c*/ 	.word	0x00000000
        /*0010*/ 	.short	0x0002
        /*0012*/ 	.short	0x0010
        /*0014*/ 	.byte	0x00, 0xf0, 0x11, 0x00


	//----- nvinfo : EIATTR_KPARAM_INFO
	.align		4
.L_11:
        /*0018*/ 	.byte	0x04, 0x17
        /*001a*/ 	.short	(.L_13 - .L_12)
.L_12:
        /*001c*/ 	.word	0x00000000
        /*0020*/ 	.short	0x0001
        /*0022*/ 	.short	0x0008
        /*0024*/ 	.byte	0x00, 0xf5, 0x21, 0x00


	//----- nvinfo : EIATTR_KPARAM_INFO
	.align		4
.L_13:
        /*0028*/ 	.byte	0x04, 0x17
        /*002a*/ 	.short	(.L_15 - .L_14)
.L_14:
        /*002c*/ 	.word	0x00000000
        /*0030*/ 	.short	0x0000
        /*0032*/ 	.short	0x0000
        /*0034*/ 	.byte	0x00, 0xf5, 0x21, 0x00


	//----- nvinfo : EIATTR_SPARSE_MMA_MASK
	.align		4
.L_15:
        /*0038*/ 	.byte	0x03, 0x50
        /*003a*/ 	.short	0x0000


	//----- nvinfo : EIATTR_MAXREG_COUNT
	.align		4
        /*003c*/ 	.byte	0x03, 0x1b
        /*003e*/ 	.short	0x00ff


	//----- nvinfo : EIATTR_MERCURY_ISA_VERSION
	.align		4
        /*0040*/ 	.byte	0x03, 0x5f
        /*0042*/ 	.short	0x0101


	//----- nvinfo : EIATTR_VRC_CTA_INIT_COUNT
	.align		4
        /*0044*/ 	.byte	0x02, 0x4a
	.zero		1
	.zero		1


	//----- nvinfo : EIATTR_EXIT_INSTR_OFFSETS
	.align		4
        /*0048*/ 	.byte	0x04, 0x1c
        /*004a*/ 	.short	(.L_17 - .L_16)


	//   ....[0]....
.L_16:
        /*004c*/ 	.word	0x00000070


	//   ....[1]....
        /*0050*/ 	.word	0x00000620


	//----- nvinfo : EIATTR_CRS_STACK_SIZE
	.align		4
.L_17:
        /*0054*/ 	.byte	0x04, 0x1e
        /*0056*/ 	.short	(.L_19 - .L_18)
.L_18:
        /*0058*/ 	.word	0x00000000


	//----- nvinfo : EIATTR_CBANK_PARAM_SIZE
	.align		4
.L_19:
        /*005c*/ 	.byte	0x03, 0x19
        /*005e*/ 	.short	0x0014


	//----- nvinfo : EIATTR_PARAM_CBANK
	.align		4
        /*0060*/ 	.byte	0x04, 0x0a
        /*0062*/ 	.short	(.L_21 - .L_20)
	.align		4
.L_20:
        /*0064*/ 	.word	index@(.nv.constant0._Z26computeExponentialIntegralPfS_i)
        /*0068*/ 	.short	0x0380
        /*006a*/ 	.short	0x0014


	//----- nvinfo : EIATTR_SW_WAR
	.align		4
.L_21:
        /*006c*/ 	.byte	0x04, 0x36
        /*006e*/ 	.short	(.L_23 - .L_22)
.L_22:
        /*0070*/ 	.word	0x00000008
.L_23:


//--------------------- .nv.callgraph             --------------------------
	.section	.nv.callgraph,"",@"SHT_CUDA_CALLGRAPH"
	.align	4
	.sectionentsize	8
	.align		4
        /*0000*/ 	.word	0x00000000
	.align		4
        /*0004*/ 	.word	0xffffffff
	.align		4
        /*0008*/ 	.word	0x00000000
	.align		4
        /*000c*/ 	.word	0xfffffffe
	.align		4
        /*0010*/ 	.word	0x00000000
	.align		4
        /*0014*/ 	.word	0xfffffffd
	.align		4
        /*0018*/ 	.word	0x00000000
	.align		4
        /*001c*/ 	.word	0xfffffffc


//--------------------- .text._Z26computeExponentialIntegralPfS_i --------------------------
	.section	.text._Z26computeExponentialIntegralPfS_i,"ax",@progbits
	.align	128
        .global         _Z26computeExponentialIntegralPfS_i
        .type           _Z26computeExponentialIntegralPfS_i,@function
        .size           _Z26computeExponentialIntegralPfS_i,(.L_x_10 - _Z26computeExponentialIntegralPfS_i)
        .other          _Z26computeExponentialIntegralPfS_i,@"STO_CUDA_ENTRY STV_DEFAULT"
_Z26computeExponentialIntegralPfS_i:
.text._Z26computeExponentialIntegralPfS_i:
[----:B------:R-:W-:Y:S01]  /*0000*/  LDC R1, c[0x0][0x37c] ;  /* 0x0000df00ff017b82 */ /* 0x000fe20000000800 */
[----:B------:R-:W0:Y:S07]  /*0010*/  S2R R3, SR_TID.X ;  /* 0x0000000000037919 */ /* 0x000e2e0000002100 */
[----:B------:R-:W0:Y:S01]  /*0020*/  S2UR UR4, SR_CTAID.X ;  /* 0x00000000000479c3 */ /* 0x000e220000002500 */
[----:B------:R-:W1:Y:S07]  /*0030*/  LDCU UR5, c[0x0][0x390] ;  /* 0x00007200ff0577ac */ /* 0x000e6e0008000800 */
[----:B------:R-:W0:Y:S02]  /*0040*/  LDC R0, c[0x0][0x360] ;  /* 0x0000d800ff007b82 */ /* 0x000e240000000800 */
[----:B0-----:R-:W-:-:S05]  /*0050*/  IMAD R0, R0, UR4, R3 ;  /* 0x0000000400007c24 */ /* 0x001fca000f8e0203 */
[----:B-1----:R-:W-:-:S13]  /*0060*/  ISETP.GE.AND P0, PT, R0, UR5, PT ;  /* 0x0000000500007c0c */ /* 0x002fda000bf06270 */
[----:B------:R-:W-:Y:S05]  /*0070*/  @P0 EXIT ;  /* 0x000000000000094d */ /* 0x000fea0003800000 */
[----:B------:R-:W0:Y:S01]  /*0080*/  LDC.64 R4, c[0x0][0x380] ;  /* 0x0000e000ff047b82 */ /* 0x000e220000000a00 */
[----:B------:R-:W1:Y:S01]  /*0090*/  LDCU.64 UR4, c[0x0][0x358] ;  /* 0x00006b00ff0477ac */ /* 0x000e620008000a00 */
[----:B0-----:R-:W-:-:S06]  /*00a0*/  IMAD.WIDE R4, R0, 0x4, R4 ;  /* 0x0000000400047825 */ /* 0x001fcc00078e0204 */
[----:B-1----:R-:W2:Y:S01]  /*00b0*/  LDG.E R4, desc[UR4][R4.64] ;  /* 0x0000000404047981 */ /* 0x002ea2000c1e1900 */
[----:B------:R-:W-:Y:S01]  /*00c0*/  IMAD.MOV.U32 R2, RZ, RZ, 0x652b82fe ;  /* 0x652b82feff027424 */ /* 0x000fe200078e00ff */
[----:B------:R-:W-:Y:S01]  /*00d0*/  UMOV UR6, 0xfefa39ef ;  /* 0xfefa39ef00067882 */ /* 0x000fe20000000000 */
[----:B------:R-:W-:Y:S01]  /*00e0*/  IMAD.MOV.U32 R3, RZ, RZ, 0x3ff71547 ;  /* 0x3ff71547ff037424 */ /* 0x000fe200078e00ff */
[----:B------:R-:W-:Y:S01]  /*00f0*/  UMOV UR7, 0x3fe62e42 ;  /* 0x3fe62e4200077882 */ /* 0x000fe20000000000 */
[----:B------:R-:W-:Y:S01]  /*0100*/  IMAD.MOV.U32 R12, RZ, RZ, 0x1 ;  /* 0x00000001ff0c7424 */ /* 0x000fe200078e00ff */
[----:B------:R-:W-:Y:S01]  /*0110*/  BSSY.RECONVERGENT B0, `(.L_x_0) ;  /* 0x000003d000007945 */ /* 0x000fe20003800200 */
[----:B--2---:R-:W0:Y:S02]  /*0120*/  F2F.F64.F32 R6, R4 ;  /* 0x0000000400067310 */ /* 0x004e240000201800 */
[----:B0-----:R-:W-:-:S06]  /*0130*/  DFMA R2, R6, R2, 6.75539944105574400000e+15 ;  /* 0x433800000602742b */ /* 0x001fcc0000000002 */
[----:B------:R-:W0:Y:S01]  /*0140*/  MUFU.RCP64H R13, R7 ;  /* 0x00000007000d7308 */ /* 0x000e220000001800 */
[----:B------:R-:W-:Y:S01]  /*0150*/  FSETP.GEU.AND P0, PT, |R7|, 4.1917929649353027344, PT ;  /* 0x4086232b0700780b */ /* 0x000fe20003f0e200 */
[----:B------:R-:W-:-:S08]  /*0160*/  DADD R8, R2, -6.75539944105574400000e+15 ;  /* 0xc338000002087429 */ /* 0x000fd00000000000 */
[----:B------:R-:W-:Y:S01]  /*0170*/  DFMA R10, R8, -UR6, R6 ;  /* 0x80000006080a7c2b */ /* 0x000fe20008000006 */
[----:B------:R-:W-:Y:S01]  /*0180*/  UMOV UR6, 0x3b39803f ;  /* 0x3b39803f00067882 */ /* 0x000fe20000000000 */
[----:B------:R-:W-:Y:S01]  /*0190*/  UMOV UR7, 0x3c7abc9e ;  /* 0x3c7abc9e00077882 */ /* 0x000fe20000000000 */
[----:B0-----:R-:W-:-:S05]  /*01a0*/  DFMA R14, -R6, R12, 1 ;  /* 0x3ff00000060e742b */ /* 0x001fca000000010c */
[----:B------:R-:W-:Y:S01]  /*01b0*/  DFMA R8, R8, -UR6, R10 ;  /* 0x8000000608087c2b */ /* 0x000fe2000800000a */
[----:B------:R-:W-:Y:S01]  /*01c0*/  UMOV UR6, 0x69ce2bdf ;  /* 0x69ce2bdf00067882 */ /* 0x000fe20000000000 */
[----:B------:R-:W-:Y:S01]  /*01d0*/  IMAD.MOV.U32 R10, RZ, RZ, -0x35dec16 ;  /* 0xfca213eaff0a7424 */ /* 0x000fe200078e00ff */
[----:B------:R-:W-:Y:S01]  /*01e0*/  UMOV UR7, 0x3e5ade15 ;  /* 0x3e5ade1500077882 */ /* 0x000fe20000000000 */
[----:B------:R-:W-:Y:S01]  /*01f0*/  IMAD.MOV.U32 R11, RZ, RZ, 0x3e928af3 ;  /* 0x3e928af3ff0b7424 */ /* 0x000fe200078e00ff */
[----:B------:R-:W-:-:S05]  /*0200*/  DFMA R14, R14, R14, R14 ;  /* 0x0000000e0e0e722b */ /* 0x000fca000000000e */
[----:B------:R-:W-:Y:S01]  /*0210*/  DFMA R10, R8, UR6, R10 ;  /* 0x00000006080a7c2b */ /* 0x000fe2000800000a */
[----:B------:R-:W-:Y:S01]  /*0220*/  UMOV UR6, 0x62401315 ;  /* 0x6240131500067882 */ /* 0x000fe20000000000 */
[----:B------:R-:W-:Y:S01]  /*0230*/  UMOV UR7, 0x3ec71dee ;  /* 0x3ec71dee00077882 */ /* 0x000fe20000000000 */
[----:B------:R-:W-:-:S05]  /*0240*/  DFMA R14, R12, R14, R12 ;  /* 0x0000000e0c0e722b */ /* 0x000fca000000000c */
[----:B------:R-:W-:Y:S01]  /*0250*/  DFMA R10, R8, R10, UR6 ;  /* 0x00000006080a7e2b */ /* 0x000fe2000800000a */
[----:B------:R-:W-:Y:S01]  /*0260*/  UMOV UR6, 0x7c89eb71 ;  /* 0x7c89eb7100067882 */ /* 0x000fe20000000000 */
[----:B------:R-:W-:-:S06]  /*0270*/  UMOV UR7, 0x3efa0199 ;  /* 0x3efa019900077882 */ /* 0x000fcc0000000000 */
        /* <DEDUP_REMOVED lines=18> */
[----:B------:R-:W-:-:S08]  /*03a0*/  DFMA R10, R8, R10, UR6 ;  /* 0x00000006080a7e2b */ /* 0x000fd0000800000a */
[----:B------:R-:W-:-:S08]  /*03b0*/  DFMA R10, R8, R10, 1 ;  /* 0x3ff00000080a742b */ /* 0x000fd0000000000a */
[----:B------:R-:W-:Y:S02]  /*03c0*/  DFMA R12, R8, R10, 1 ;  /* 0x3ff00000080c742b */ /* 0x000fe4000000000a */
[----:B------:R-:W-:-:S08]  /*03d0*/  DFMA R8, -R6, R14, 1 ;  /* 0x3ff000000608742b */ /* 0x000fd0000000010e */
[----:B------:R-:W-:Y:S01]  /*03e0*/  DFMA R8, R14, R8, R14 ;  /* 0x000000080e08722b */ /* 0x000fe2000000000e */
[----:B------:R-:W-:Y:S02]  /*03f0*/  IMAD R11, R2, 0x100000, R13 ;  /* 0x00100000020b7824 */ /* 0x000fe400078e020d */
[----:B------:R-:W-:Y:S01]  /*0400*/  IMAD.MOV.U32 R10, RZ, RZ, R12 ;  /* 0x000000ffff0a7224 */ /* 0x000fe200078e000c */
[----:B------:R-:W-:Y:S07]  /*0410*/  @!P0 BRA `(.L_x_1) ;  /* 0x0000000000308947 */ /* 0x000fee0003800000 */
[----:B------:R-:W-:Y:S01]  /*0420*/  FSETP.GEU.AND P1, PT, |R7|, 4.2275390625, PT ;  /* 0x408748000700780b */ /* 0x000fe20003f2e200 */
[----:B------:R-:W-:Y:S01]  /*0430*/  DADD R10, R6, +INF ;  /* 0x7ff00000060a7429 */ /* 0x000fe20000000000 */
[----:B------:R-:W-:-:S09]  /*0440*/  FSETP.GEU.AND P0, PT, R4, RZ, PT ;  /* 0x000000ff0400720b */ /* 0x000fd20003f0e000 */
[----:B------:R-:W-:Y:S02]  /*0450*/  FSEL R10, R10, RZ, P0 ;  /* 0x000000ff0a0a7208 */ /* 0x000fe40000000000 */
[----:B------:R-:W-:Y:S02]  /*0460*/  @!P1 LEA.HI R3, R2, R2, RZ, 0x1 ;  /* 0x0000000202039211 */ /* 0x000fe400078f08ff */
[----:B------:R-:W-:Y:S02]  /*0470*/  FSEL R11, R11, RZ, P0 ;  /* 0x000000ff0b0b7208 */ /* 0x000fe40000000000 */
[----:B------:R-:W-:-:S05]  /*0480*/  @!P1 SHF.R.S32.HI R3, RZ, 0x1, R3 ;  /* 0x00000001ff039819 */ /* 0x000fca0000011403 */
[----:B------:R-:W-:Y:S02]  /*0490*/  @!P1 IMAD.IADD R2, R2, 0x1, -R3 ;  /* 0x0000000102029824 */ /* 0x000fe400078e0a03 */
[----:B------:R-:W-:-:S03]  /*04a0*/  @!P1 IMAD R13, R3, 0x100000, R13 ;  /* 0x00100000030d9824 */ /* 0x000fc600078e020d */
[----:B------:R-:W-:Y:S01]  /*04b0*/  @!P1 LEA R3, R2, 0x3ff00000, 0x14 ;  /* 0x3ff0000002039811 */ /* 0x000fe200078ea0ff */
[----:B------:R-:W-:-:S06]  /*04c0*/  @!P1 IMAD.MOV.U32 R2, RZ, RZ, RZ ;  /* 0x000000ffff029224 */ /* 0x000fcc00078e00ff */
[----:B------:R-:W-:-:S11]  /*04d0*/  @!P1 DMUL R10, R12, R2 ;  /* 0x000000020c0a9228 */ /* 0x000fd60000000000 */
.L_x_1:
[----:B------:R-:W-:Y:S05]  /*04e0*/  BSYNC.RECONVERGENT B0 ;  /* 0x0000000000007941 */ /* 0x000fea0003800200 */
.L_x_0:
[----:B------:R-:W-:Y:S01]  /*04f0*/  IMAD.MOV.U32 R4, RZ, RZ, R10 ;  /* 0x000000ffff047224 */ /* 0x000fe200078e000a */
[----:B------:R-:W-:Y:S01]  /*0500*/  FSETP.GEU.AND P1, PT, |R11|, 6.5827683646048100446e-37, PT ;  /* 0x036000000b00780b */ /* 0x000fe20003f2e200 */
[----:B------:R-:W-:Y:S01]  /*0510*/  IMAD.MOV.U32 R5, RZ, RZ, R11 ;  /* 0x000000ffff057224 */ /* 0x000fe200078e000b */
[----:B------:R-:W-:Y:S05]  /*0520*/  BSSY.RECONVERGENT B0, `(.L_x_2) ;  /* 0x000000b000007945 */ /* 0x000fea0003800200 */
[----:B------:R-:W-:-:S08]  /*0530*/  DMUL R2, R8, R4 ;  /* 0x0000000408027228 */ /* 0x000fd00000000000 */
[----:B------:R-:W-:-:S08]  /*0540*/  DFMA R4, -R6, R2, R4 ;  /* 0x000000020604722b */ /* 0x000fd00000000104 */
[----:B------:R-:W-:-:S10]  /*0550*/  DFMA R2, R8, R4, R2 ;  /* 0x000000040802722b */ /* 0x000fd40000000002 */
[----:B------:R-:W-:-:S05]  /*0560*/  FFMA R4, RZ, R7, R3 ;  /* 0x00000007ff047223 */ /* 0x000fca0000000003 */
[----:B------:R-:W-:-:S13]  /*0570*/  FSETP.GT.AND P0, PT, |R4|, 1.469367938527859385e-39, PT ;  /* 0x001000000400780b */ /* 0x000fda0003f04200 */
[----:B------:R-:W-:Y:S05]  /*0580*/  @P0 BRA P1, `(.L_x_3) ;  /* 0x0000000000100947 */ /* 0x000fea0000800000 */
[----:B------:R-:W-:Y:S01]  /*0590*/  IMAD.MOV.U32 R4, RZ, RZ, R10 ;  /* 0x000000ffff047224 */ /* 0x000fe200078e000a */
[----:B------:R-:W-:Y:S01]  /*05a0*/  MOV R10, 0x5d0 ;  /* 0x000005d0000a7802 */ /* 0x000fe20000000f00 */
[----:B------:R-:W-:-:S07]  /*05b0*/  IMAD.MOV.U32 R5, RZ, RZ, R11 ;  /* 0x000000ffff057224 */ /* 0x000fce00078e000b */
[----:B------:R-:W-:Y:S05]  /*05c0*/  CALL.REL.NOINC `($__internal_0_$__cuda_sm20_div_rn_f64_full) ;  /* 0x0000000000187944 */ /* 0x000fea0003c00000 */
.L_x_3:
[----:B------:R-:W-:Y:S05]  /*05d0*/  BSYNC.RECONVERGENT B0 ;  /* 0x0000000000007941 */ /* 0x000fea0003800200 */
.L_x_2:
[----:B------:R-:W0:Y:S01]  /*05e0*/  LDC.64 R4, c[0x0][0x388] ;  /* 0x0000e200ff047b82 */ /* 0x000e220000000a00 */
[----:B------:R-:W1:Y:S01]  /*05f0*/  F2F.F32.F64 R3, R2 ;  /* 0x0000000200037310 */ /* 0x000e620000301000 */
[----:B0-----:R-:W-:-:S05]  /*0600*/  IMAD.WIDE R4, R0, 0x4, R4 ;  /* 0x0000000400047825 */ /* 0x001fca00078e0204 */
[----:B-1----:R-:W-:Y:S01]  /*0610*/  STG.E desc[UR4][R4.64], R3 ;  /* 0x0000000304007986 */ /* 0x002fe2000c101904 */
[----:B------:R-:W-:Y:S05]  /*0620*/  EXIT ;  /* 0x000000000000794d */ /* 0x000fea0003800000 */
        .weak           $__internal_0_$__cuda_sm20_div_rn_f64_full
        .type           $__internal_0_$__cuda_sm20_div_rn_f64_full,@function
        .size           $__internal_0_$__cuda_sm20_div_rn_f64_full,(.L_x_10 - $__internal_0_$__cuda_sm20_div_rn_f64_full)
$__internal_0_$__cuda_sm20_div_rn_f64_full:
[C---:B------:R-:W-:Y:S01]  /*0630*/  FSETP.GEU.AND P0, PT, |R7|.reuse, 1.469367938527859385e-39, PT ;  /* 0x001000000700780b */ /* 0x040fe20003f0e200 */
[----:B------:R-:W-:Y:S01]  /*0640*/  IMAD.MOV.U32 R16, RZ, RZ, 0x1 ;  /* 0x00000001ff107424 */ /* 0x000fe200078e00ff */
[----:B------:R-:W-:Y:S01]  /*0650*/  LOP3.LUT R2, R7, 0x800fffff, RZ, 0xc0, !PT ;  /* 0x800fffff07027812 */ /* 0x000fe200078ec0ff */
[----:B------:R-:W-:Y:S01]  /*0660*/  BSSY.RECONVERGENT B1, `(.L_x_4) ;  /* 0x0000055000017945 */ /* 0x000fe20003800200 */
[C---:B------:R-:W-:Y:S02]  /*0670*/  FSETP.GEU.AND P2, PT, |R5|.reuse, 1.469367938527859385e-39, PT ;  /* 0x001000000500780b */ /* 0x040fe40003f4e200 */
[----:B------:R-:W-:Y:S01]  /*0680*/  LOP3.LUT R3, R2, 0x3ff00000, RZ, 0xfc, !PT ;  /* 0x3ff0000002037812 */ /* 0x000fe200078efcff */
[----:B------:R-:W-:Y:S01]  /*0690*/  IMAD.MOV.U32 R2, RZ, RZ, R6 ;  /* 0x000000ffff027224 */ /* 0x000fe200078e0006 */
[----:B------:R-:W-:Y:S02]  /*06a0*/  LOP3.LUT R11, R5, 0x7ff00000, RZ, 0xc0, !PT ;  /* 0x7ff00000050b7812 */ /* 0x000fe400078ec0ff */
[----:B------:R-:W-:-:S03]  /*06b0*/  LOP3.LUT R14, R7, 0x7ff00000, RZ, 0xc0, !PT ;  /* 0x7ff00000070e7812 */ /* 0x000fc600078ec0ff */
[----:B------:R-:W-:Y:S01]  /*06c0*/  @!P0 DMUL R2, R6, 8.98846567431157953865e+307 ;  /* 0x7fe0000006028828 */ /* 0x000fe20000000000 */
[----:B------:R-:W-:-:S03]  /*06d0*/  ISETP.GE.U32.AND P1, PT, R11, R14, PT ;  /* 0x0000000e0b00720c */ /* 0x000fc60003f26070 */
[----:B------:R-:W-:Y:S01]  /*06e0*/  @!P2 LOP3.LUT R12, R7, 0x7ff00000, RZ, 0xc0, !PT ;  /* 0x7ff00000070ca812 */ /* 0x000fe200078ec0ff */
[----:B------:R-:W-:Y:S01]  /*06f0*/  @!P2 IMAD.MOV.U32 R18, RZ, RZ, RZ ;  /* 0x000000ffff12a224 */ /* 0x000fe200078e00ff */
[----:B------:R-:W0:Y:S02]  /*0700*/  MUFU.RCP64H R17, R3 ;  /* 0x0000000300117308 */ /* 0x000e240000001800 */
[----:B------:R-:W-:Y:S01]  /*0710*/  @!P2 ISETP.GE.U32.AND P3, PT, R11, R12, PT ;  /* 0x0000000c0b00a20c */ /* 0x000fe20003f66070 */
[----:B------:R-:W-:-:S05]  /*0720*/  IMAD.MOV.U32 R12, RZ, RZ, 0x1ca00000 ;  /* 0x1ca00000ff0c7424 */ /* 0x000fca00078e00ff */
[----:B------:R-:W-:-:S04]  /*0730*/  @!P2 SEL R13, R12, 0x63400000, !P3 ;  /* 0x634000000c0da807 */ /* 0x000fc80005800000 */
[----:B------:R-:W-:-:S04]  /*0740*/  @!P2 LOP3.LUT R13, R13, 0x80000000, R5, 0xf8, !PT ;  /* 0x800000000d0da812 */ /* 0x000fc800078ef805 */
[----:B------:R-:W-:Y:S01]  /*0750*/  @!P2 LOP3.LUT R19, R13, 0x100000, RZ, 0xfc, !PT ;  /* 0x001000000d13a812 */ /* 0x000fe200078efcff */
[----:B0-----:R-:W-:-:S08]  /*0760*/  DFMA R8, R16, -R2, 1 ;  /* 0x3ff000001008742b */ /* 0x001fd00000000802 */
[----:B------:R-:W-:-:S08]  /*0770*/  DFMA R8, R8, R8, R8 ;  /* 0x000000080808722b */ /* 0x000fd00000000008 */
[----:B------:R-:W-:Y:S01]  /*0780*/  DFMA R16, R16, R8, R16 ;  /* 0x000000081010722b */ /* 0x000fe20000000010 */
[----:B------:R-:W-:Y:S01]  /*0790*/  SEL R9, R12, 0x63400000, !P1 ;  /* 0x634000000c097807 */ /* 0x000fe20004800000 */
[----:B------:R-:W-:-:S03]  /*07a0*/  IMAD.MOV.U32 R8, RZ, RZ, R4 ;  /* 0x000000ffff087224 */ /* 0x000fc600078e0004 */
[----:B------:R-:W-:-:S03]  /*07b0*/  LOP3.LUT R9, R9, 0x800fffff, R5, 0xf8, !PT ;  /* 0x800fffff09097812 */ /* 0x000fc600078ef805 */
[----:B------:R-:W-:-:S03]  /*07c0*/  DFMA R20, R16, -R2, 1 ;  /* 0x3ff000001014742b */ /* 0x000fc60000000802 */
[----:B------:R-:W-:-:S05]  /*07d0*/  @!P2 DFMA R8, R8, 2, -R18 ;  /* 0x400000000808a82b */ /* 0x000fca0000000812 */
[----:B------:R-:W-:Y:S01]  /*07e0*/  DFMA R16, R16, R20, R16 ;  /* 0x000000141010722b */ /* 0x000fe20000000010 */
[----:B------:R-:W-:Y:S02]  /*07f0*/  IMAD.MOV.U32 R21, RZ, RZ, R11 ;  /* 0x000000ffff157224 */ /* 0x000fe400078e000b */
[----:B------:R-:W-:Y:S01]  /*0800*/  IMAD.MOV.U32 R20, RZ, RZ, R14 ;  /* 0x000000ffff147224 */ /* 0x000fe200078e000e */
[----:B------:R-:W-:Y:S02]  /*0810*/  @!P0 LOP3.LUT R20, R3, 0x7ff00000, RZ, 0xc0, !PT ;  /* 0x7ff0000003148812 */ /* 0x000fe400078ec0ff */
[----:B------:R-:W-:Y:S02]  /*0820*/  @!P2 LOP3.LUT R21, R9, 0x7ff00000, RZ, 0xc0, !PT ;  /* 0x7ff000000915a812 */ /* 0x000fe400078ec0ff */
[----:B------:R-:W-:Y:S01]  /*0830*/  DMUL R18, R16, R8 ;  /* 0x0000000810127228 */ /* 0x000fe20000000000 */
[----:B------:R-:W-:Y:S02]  /*0840*/  VIADD R22, R20, 0xffffffff ;  /* 0xffffffff14167836 */ /* 0x000fe40000000000 */
[----:B------:R-:W-:-:S05]  /*0850*/  VIADD R13, R21, 0xffffffff ;  /* 0xffffffff150d7836 */ /* 0x000fca0000000000 */
[----:B------:R-:W-:Y:S01]  /*0860*/  DFMA R14, R18, -R2, R8 ;  /* 0x80000002120e722b */ /* 0x000fe20000000008 */
[----:B------:R-:W-:-:S04]  /*0870*/  ISETP.GT.U32.AND P0, PT, R13, 0x7feffffe, PT ;  /* 0x7feffffe0d00780c */ /* 0x000fc80003f04070 */
[----:B------:R-:W-:-:S03]  /*0880*/  ISETP.GT.U32.OR P0, PT, R22, 0x7feffffe, P0 ;  /* 0x7feffffe1600780c */ /* 0x000fc60000704470 */
[----:B------:R-:W-:-:S10]  /*0890*/  DFMA R14, R16, R14, R18 ;  /* 0x0000000e100e722b */ /* 0x000fd40000000012 */
[----:B------:R-:W-:Y:S05]  /*08a0*/  @P0 BRA `(.L_x_5) ;  /* 0x00000000006c0947 */ /* 0x000fea0003800000 */
[----:B------:R-:W-:-:S04]  /*08b0*/  LOP3.LUT R16, R7, 0x7ff00000, RZ, 0xc0, !PT ;  /* 0x7ff0000007107812 */ /* 0x000fc800078ec0ff */
[CC--:B------:R-:W-:Y:S02]  /*08c0*/  VIADDMNMX R4, R11.reuse, -R16.reuse, 0xb9600000, !PT ;  /* 0xb96000000b047446 */ /* 0x0c0fe40007800910 */
[----:B------:R-:W-:Y:S02]  /*08d0*/  ISETP.GE.U32.AND P0, PT, R11, R16, PT ;  /* 0x000000100b00720c */ /* 0x000fe40003f06070 */
[----:B------:R-:W-:Y:S02]  /*08e0*/  VIMNMX R4, PT, PT, R4, 0x46a00000, PT ;  /* 0x46a0000004047848 */ /* 0x000fe40003fe0100 */
[----:B------:R-:W-:-:S05]  /*08f0*/  SEL R11, R12, 0x63400000, !P0 ;  /* 0x634000000c0b7807 */ /* 0x000fca0004000000 */
[----:B------:R-:W-:Y:S02]  /*0900*/  IMAD.IADD R11, R4, 0x1, -R11 ;  /* 0x00000001040b7824 */ /* 0x000fe400078e0a0b */
[----:B------:R-:W-:Y:S02]  /*0910*/  IMAD.MOV.U32 R4, RZ, RZ, RZ ;  /* 0x000000ffff047224 */ /* 0x000fe400078e00ff */
[----:B------:R-:W-:-:S06]  /*0920*/  VIADD R5, R11, 0x7fe00000 ;  /* 0x7fe000000b057836 */ /* 0x000fcc0000000000 */
[----:B------:R-:W-:-:S10]  /*0930*/  DMUL R12, R14, R4 ;  /* 0x000000040e0c7228 */ /* 0x000fd40000000000 */
[----:B------:R-:W-:-:S13]  /*0940*/  FSETP.GTU.AND P0, PT, |R13|, 1.469367938527859385e-39, PT ;  /* 0x001000000d00780b */ /* 0x000fda0003f0c200 */
[----:B------:R-:W-:Y:S05]  /*0950*/  @P0 BRA `(.L_x_6) ;  /* 0x0000000000940947 */ /* 0x000fea0003800000 */
[----:B------:R-:W-:Y:S01]  /*0960*/  DFMA R2, R14, -R2, R8 ;  /* 0x800000020e02722b */ /* 0x000fe20000000008 */
[----:B------:R-:W-:-:S09]  /*0970*/  IMAD.MOV.U32 R4, RZ, RZ, RZ ;  /* 0x000000ffff047224 */ /* 0x000fd200078e00ff */
[C---:B------:R-:W-:Y:S02]  /*0980*/  FSETP.NEU.AND P0, PT, R3.reuse, RZ, PT ;  /* 0x000000ff0300720b */ /* 0x040fe40003f0d000 */
[----:B------:R-:W-:-:S04]  /*0990*/  LOP3.LUT R7, R3, 0x80000000, R7, 0x48, !PT ;  /* 0x8000000003077812 */ /* 0x000fc800078e4807 */
[----:B------:R-:W-:-:S07]  /*09a0*/  LOP3.LUT R5, R7, R5, RZ, 0xfc, !PT ;  /* 0x0000000507057212 */ /* 0x000fce00078efcff */
[----:B------:R-:W-:Y:S05]  /*09b0*/  @!P0 BRA `(.L_x_6) ;  /* 0x00000000007c8947 */ /* 0x000fea0003800000 */
[----:B------:R-:W-:Y:S01]  /*09c0*/  IMAD.MOV R3, RZ, RZ, -R11 ;  /* 0x000000ffff037224 */ /* 0x000fe200078e0a0b */
[----:B------:R-:W-:Y:S01]  /*09d0*/  DMUL.RP R4, R14, R4 ;  /* 0x000000040e047228 */ /* 0x000fe20000008000 */
[----:B------:R-:W-:-:S06]  /*09e0*/  IMAD.MOV.U32 R2, RZ, RZ, RZ ;  /* 0x000000ffff027224 */ /* 0x000fcc00078e00ff */
[----:B------:R-:W-:-:S03]  /*09f0*/  DFMA R2, R12, -R2, R14 ;  /* 0x800000020c02722b */ /* 0x000fc6000000000e */
[----:B------:R-:W-:-:S03]  /*0a00*/  LOP3.LUT R7, R5, R7, RZ, 0x3c, !PT ;  /* 0x0000000705077212 */ /* 0x000fc600078e3cff */
[----:B------:R-:W-:-:S04]  /*0a10*/  IADD3 R2, PT, PT, -R11, -0x43300000, RZ ;  /* 0xbcd000000b027810 */ /* 0x000fc80007ffe1ff */
[----:B------:R-:W-:-:S04]  /*0a20*/  FSETP.NEU.AND P0, PT, |R3|, R2, PT ;  /* 0x000000020300720b */ /* 0x000fc80003f0d200 */
[----:B------:R-:W-:Y:S02]  /*0a30*/  FSEL R12, R4, R12, !P0 ;  /* 0x0000000c040c7208 */ /* 0x000fe40004000000 */
[----:B------:R-:W-:Y:S01]  /*0a40*/  FSEL R13, R7, R13, !P0 ;  /* 0x0000000d070d7208 */ /* 0x000fe20004000000 */
[----:B------:R-:W-:Y:S06]  /*0a50*/  BRA `(.L_x_6) ;  /* 0x0000000000547947 */ /* 0x000fec0003800000 */
.L_x_5:
[----:B------:R-:W-:-:S14]  /*0a60*/  DSETP.NAN.AND P0, PT, R4, R4, PT ;  /* 0x000000040400722a */ /* 0x000fdc0003f08000 */
[----:B------:R-:W-:Y:S05]  /*0a70*/  @P0 BRA `(.L_x_7) ;  /* 0x0000000000440947 */ /* 0x000fea0003800000 */
[----:B------:R-:W-:-:S14]  /*0a80*/  DSETP.NAN.AND P0, PT, R6, R6, PT ;  /* 0x000000060600722a */ /* 0x000fdc0003f08000 */
[----:B------:R-:W-:Y:S05]  /*0a90*/  @P0 BRA `(.L_x_8) ;  /* 0x0000000000300947 */ /* 0x000fea0003800000 */
[----:B------:R-:W-:Y:S01]  /*0aa0*/  ISETP.NE.AND P0, PT, R21, R20, PT ;  /* 0x000000141500720c */ /* 0x000fe20003f05270 */
[----:B------:R-:W-:Y:S02]  /*0ab0*/  IMAD.MOV.U32 R12, RZ, RZ, 0x0 ;  /* 0x00000000ff0c7424 */ /* 0x000fe400078e00ff */
[----:B------:R-:W-:-:S10]  /*0ac0*/  IMAD.MOV.U32 R13, RZ, RZ, -0x80000 ;  /* 0xfff80000ff0d7424 */ /* 0x000fd400078e00ff */
[----:B------:R-:W-:Y:S05]  /*0ad0*/  @!P0 BRA `(.L_x_6) ;  /* 0x0000000000348947 */ /* 0x000fea0003800000 */
[----:B------:R-:W-:Y:S02]  /*0ae0*/  ISETP.NE.AND P0, PT, R21, 0x7ff00000, PT ;  /* 0x7ff000001500780c */ /* 0x000fe40003f05270 */
[----:B------:R-:W-:Y:S02]  /*0af0*/  LOP3.LUT R13, R5, 0x80000000, R7, 0x48, !PT ;  /* 0x80000000050d7812 */ /* 0x000fe400078e4807 */
[----:B------:R-:W-:-:S13]  /*0b00*/  ISETP.EQ.OR P0, PT, R20, RZ, !P0 ;  /* 0x000000ff1400720c */ /* 0x000fda0004702670 */
[----:B------:R-:W-:Y:S01]  /*0b10*/  @P0 LOP3.LUT R2, R13, 0x7ff00000, RZ, 0xfc, !PT ;  /* 0x7ff000000d020812 */ /* 0x000fe200078efcff */
[----:B------:R-:W-:Y:S02]  /*0b20*/  @!P0 IMAD.MOV.U32 R12, RZ, RZ, RZ ;  /* 0x000000ffff0c8224 */ /* 0x000fe400078e00ff */
[----:B------:R-:W-:Y:S02]  /*0b30*/  @P0 IMAD.MOV.U32 R12, RZ, RZ, RZ ;  /* 0x000000ffff0c0224 */ /* 0x000fe400078e00ff */
[----:B------:R-:W-:Y:S01]  /*0b40*/  @P0 IMAD.MOV.U32 R13, RZ, RZ, R2 ;  /* 0x000000ffff0d0224 */ /* 0x000fe200078e0002 */
[----:B------:R-:W-:Y:S06]  /*0b50*/  BRA `(.L_x_6) ;  /* 0x0000000000147947 */ /* 0x000fec0003800000 */
.L_x_8:
[----:B------:R-:W-:Y:S01]  /*0b60*/  LOP3.LUT R13, R7, 0x80000, RZ, 0xfc, !PT ;  /* 0x00080000070d7812 */ /* 0x000fe200078efcff */
[----:B------:R-:W-:Y:S01]  /*0b70*/  IMAD.MOV.U32 R12, RZ, RZ, R6 ;  /* 0x000000ffff0c7224 */ /* 0x000fe200078e0006 */
[----:B------:R-:W-:Y:S06]  /*0b80*/  BRA `(.L_x_6) ;  /* 0x0000000000087947 */ /* 0x000fec0003800000 */
.L_x_7:
[----:B------:R-:W-:Y:S01]  /*0b90*/  LOP3.LUT R13, R5, 0x80000, RZ, 0xfc, !PT ;  /* 0x00080000050d7812 */ /* 0x000fe200078efcff */
[----:B------:R-:W-:-:S07]  /*0ba0*/  IMAD.MOV.U32 R12, RZ, RZ, R4 ;  /* 0x000000ffff0c7224 */ /* 0x000fce00078e0004 */
.L_x_6:
[----:B------:R-:W-:Y:S05]  /*0bb0*/  BSYNC.RECONVERGENT B1 ;  /* 0x0000000000017941 */ /* 0x000fea0003800200 */
.L_x_4:
[----:B------:R-:W-:Y:S02]  /*0bc0*/  IMAD.MOV.U32 R11, RZ, RZ, 0x0 ;  /* 0x00000000ff0b7424 */ /* 0x000fe400078e00ff */
[----:B------:R-:W-:Y:S02]  /*0bd0*/  IMAD.MOV.U32 R2, RZ, RZ, R12 ;  /* 0x000000ffff027224 */ /* 0x000fe400078e000c */
[----:B------:R-:W-:Y:S01]  /*0be0*/  IMAD.MOV.U32 R3, RZ, RZ, R13 ;  /* 0x000000ffff037224 */ /* 0x000fe200078e000d */
[----:B------:R-:W-:Y:S06]  /*0bf0*/  RET.REL.NODEC R10 `(_Z26computeExponentialIntegralPfS_i) ;  /* 0xfffffff40a007950 */ /* 0x000fec0003c3ffff */
.L_x_9:
[----:B------:R-:W-:-:S00]  /*0c00*/  BRA `(.L_x_9) ;  /* 0xfffffffc00fc7947 */ /* 0x000fc0000383ffff */
[----:B------:R-:W-:-:S00]  /*0c10*/  NOP ;  /* 0x0000000000007918 */ /* 0x000fc00000000000 */
        /* <DEDUP_REMOVED lines=14> */
.L_x_10:


//--------------------- .nv.shared.reserved.0     --------------------------
	.section	.nv.shared.reserved.0,"aw",@nobits
	.weak		__nv_reservedSMEM_offset_0_alias
	.size		__nv_reservedSMEM_offset_0_alias, 0, 64
	.other		__nv_reservedSMEM_offset_0_alias,@"STO_CUDA_RESERVED_SHARED STV_DEFAULT"
__nv_reservedSMEM_offset_0_alias:
	.zero		0
	.zero		64


//--------------------- .nv.constant0._Z26computeExponentialIntegralPfS_i --------------------------
	.section	.nv.constant0._Z26computeExponentialIntegralPfS_i,"a",@progbits
	.sectionflags	@""
	.align	4
.nv.constant0._Z26computeExponentialIntegralPfS_i:
	.zero		916


//--------------------- SYMBOLS --------------------------

	.type		.nv.reservedSmem.offset0,@object
	.size		.nv.reservedSmem.offset0,0x4
